	.headerflags	@"EF_CUDA_TEXMODE_UNIFIED EF_CUDA_64BIT_ADDRESS EF_CUDA_ACCELERATORS EF_CUDA_SM90 EF_CUDA_VIRTUAL_SM(EF_CUDA_SM90)"
	.elftype	@"ET_EXEC"


//--------------------- .nv.info                  --------------------------
	.section	.nv.info,"",@"SHT_CUDA_INFO"
	.align	4


	//----- nvinfo : EIATTR_REGCOUNT
	.align		4
        /*0000*/ 	.byte	0x04, 0x2f
        /*0002*/ 	.short	(.L_1 - .L_0)
	.align		4
.L_0:
        /*0004*/ 	.word	index@(triton_poi_fused_native_layer_norm_8)
        /*0008*/ 	.word	0x00000016


	//----- nvinfo : EIATTR_MIN_STACK_SIZE
	.align		4
.L_1:
        /*000c*/ 	.byte	0x04, 0x12
        /*000e*/ 	.short	(.L_3 - .L_2)
	.align		4
.L_2:
        /*0010*/ 	.word	index@(triton_poi_fused_native_layer_norm_8)
        /*0014*/ 	.word	0x00000000


	//----- nvinfo : EIATTR_FRAME_SIZE
	.align		4
.L_3:
        /*0018*/ 	.byte	0x04, 0x11
        /*001a*/ 	.short	(.L_5 - .L_4)
	.align		4
.L_4:
        /*001c*/ 	.word	index@(triton_poi_fused_native_layer_norm_8)
        /*0020*/ 	.word	0x00000000


	//----- nvinfo : EIATTR_MIN_STACK_SIZE
	.align		4
.L_5:
        /*0024*/ 	.byte	0x04, 0x12
        /*0026*/ 	.short	(.L_7 - .L_6)
	.align		4
.L_6:
        /*0028*/ 	.word	index@(triton_poi_fused_native_layer_norm_8)
        /*002c*/ 	.word	0x00000000
.L_7:


//--------------------- .nv.info.triton_poi_fused_native_layer_norm_8 --------------------------
	.section	.nv.info.triton_poi_fused_native_layer_norm_8,"",@"SHT_CUDA_INFO"
	.sectionflags	@""
	.align	4


	//----- nvinfo : EIATTR_CUDA_API_VERSION
	.align		4
        /*0000*/ 	.byte	0x04, 0x37
        /*0002*/ 	.short	(.L_9 - .L_8)
.L_8:
        /*0004*/ 	.word	0x0000007c


	//----- nvinfo : EIATTR_KPARAM_INFO
	.align		4
.L_9:
        /*0008*/ 	.byte	0x04, 0x17
        /*000a*/ 	.short	(.L_11 - .L_10)
.L_10:
        /*000c*/ 	.word	0x00000000
        /*0010*/ 	.short	0x0006
        /*0012*/ 	.short	0x0030
        /*0014*/ 	.byte	0x00, 0xf0, 0x11, 0x00


	//----- nvinfo : EIATTR_KPARAM_INFO
	.align		4
.L_11:
        /*0018*/ 	.byte	0x04, 0x17
        /*001a*/ 	.short	(.L_13 - .L_12)
.L_12:
        /*001c*/ 	.word	0x00000000
        /*0020*/ 	.short	0x0005
        /*0022*/ 	.short	0x0028
        /*0024*/ 	.byte	0x00, 0xf4, 0x21, 0x00


	//----- nvinfo : EIATTR_KPARAM_INFO
	.align		4
.L_13:
        /*0028*/ 	.byte	0x04, 0x17
        /*002a*/ 	.short	(.L_15 - .L_14)
.L_14:
        /*002c*/ 	.word	0x00000000
        /*0030*/ 	.short	0x0004
        /*0032*/ 	.short	0x0020
        /*0034*/ 	.byte	0x00, 0xf4, 0x21, 0x00


	//----- nvinfo : EIATTR_KPARAM_INFO
	.align		4
.L_15:
        /*0038*/ 	.byte	0x04, 0x17
        /*003a*/ 	.short	(.L_17 - .L_16)
.L_16:
        /*003c*/ 	.word	0x00000000
        /*0040*/ 	.short	0x0003
        /*0042*/ 	.short	0x0018
        /*0044*/ 	.byte	0x00, 0xf4, 0x21, 0x00


	//----- nvinfo : EIATTR_KPARAM_INFO
	.align		4
.L_17:
        /*0048*/ 	.byte	0x04, 0x17
        /*004a*/ 	.short	(.L_19 - .L_18)
.L_18:
        /*004c*/ 	.word	0x00000000
        /*0050*/ 	.short	0x0002
        /*0052*/ 	.short	0x0010
        /*0054*/ 	.byte	0x00, 0xf4, 0x21, 0x00


	//----- nvinfo : EIATTR_KPARAM_INFO
	.align		4
.L_19:
        /*0058*/ 	.byte	0x04, 0x17
        /*005a*/ 	.short	(.L_21 - .L_20)
.L_20:
        /*005c*/ 	.word	0x00000000
        /*0060*/ 	.short	0x0001
        /*0062*/ 	.short	0x0008
        /*0064*/ 	.byte	0x00, 0xf4, 0x21, 0x00


	//----- nvinfo : EIATTR_KPARAM_INFO
	.align		4
.L_21:
        /*0068*/ 	.byte	0x04, 0x17
        /*006a*/ 	.short	(.L_23 - .L_22)
.L_22:
        /*006c*/ 	.word	0x00000000
        /*0070*/ 	.short	0x0000
        /*0072*/ 	.short	0x0000
        /*0074*/ 	.byte	0x00, 0xf4, 0x21, 0x00


	//----- nvinfo : EIATTR_SPARSE_MMA_MASK
	.align		4
.L_23:
        /*0078*/ 	.byte	0x03, 0x50
        /*007a*/ 	.short	0x0000


	//----- nvinfo : EIATTR_MAXREG_COUNT
	.align		4
        /*007c*/ 	.byte	0x03, 0x1b
        /*007e*/ 	.short	0x00ff


	//----- nvinfo : EIATTR_EXIT_INSTR_OFFSETS
	.align		4
        /*0080*/ 	.byte	0x04, 0x1c
        /*0082*/ 	.short	(.L_25 - .L_24)


	//   ....[0]....
.L_24:
        /*0084*/ 	.word	0x00000260


	//   ....[1]....
        /*0088*/ 	.word	0x00000280


	//----- nvinfo : EIATTR_REQNTID
	.align		4
.L_25:
        /*008c*/ 	.byte	0x04, 0x10
        /*008e*/ 	.short	(.L_27 - .L_26)
.L_26:
        /*0090*/ 	.word	0x00000020
        /*0094*/ 	.word	0x00000001
        /*0098*/ 	.word	0x00000001


	//----- nvinfo : EIATTR_CBANK_PARAM_SIZE
	.align		4
.L_27:
        /*009c*/ 	.byte	0x03, 0x19
        /*009e*/ 	.short	0x0034


	//----- nvinfo : EIATTR_PARAM_CBANK
	.align		4
        /*00a0*/ 	.byte	0x04, 0x0a
        /*00a2*/ 	.short	(.L_29 - .L_28)
	.align		4
.L_28:
        /*00a4*/ 	.word	index@(.nv.constant0.triton_poi_fused_native_layer_norm_8)
        /*00a8*/ 	.short	0x0210
        /*00aa*/ 	.short	0x0034


	//----- nvinfo : EIATTR_SW_WAR
	.align		4
.L_29:
        /*00ac*/ 	.byte	0x04, 0x36
        /*00ae*/ 	.short	(.L_31 - .L_30)
.L_30:
        /*00b0*/ 	.word	0x00000008
.L_31:


//--------------------- .nv.callgraph             --------------------------
	.section	.nv.callgraph,"",@"SHT_CUDA_CALLGRAPH"
	.align	4
	.sectionentsize	8
	.align		4
        /*0000*/ 	.word	0x00000000
	.align		4
        /*0004*/ 	.word	0xffffffff
	.align		4
        /*0008*/ 	.word	0x00000000
	.align		4
        /*000c*/ 	.word	0xfffffffe
	.align		4
        /*0010*/ 	.word	0x00000000
	.align		4
        /*0014*/ 	.word	0xfffffffd
	.align		4
        /*0018*/ 	.word	0x00000000
	.align		4
        /*001c*/ 	.word	0xfffffffc


//--------------------- .text.triton_poi_fused_native_layer_norm_8 --------------------------
	.section	.text.triton_poi_fused_native_layer_norm_8,"ax",@progbits
	.align	128
        .global         triton_poi_fused_native_layer_norm_8
        .type           triton_poi_fused_native_layer_norm_8,@function
        .size           triton_poi_fused_native_layer_norm_8,(.L_x_1 - triton_poi_fused_native_layer_norm_8)
        .other          triton_poi_fused_native_layer_norm_8,@"STO_CUDA_ENTRY STV_DEFAULT"
triton_poi_fused_native_layer_norm_8:
.text.triton_poi_fused_native_layer_norm_8:
[----:B------:R-:W0:Y:S01]  /*0000*/  LDC R1, c[0x0][0x28] ;  /* 0x00000a00ff017b82 */ /* 0x000e220000000800 */
[----:B------:R-:W1:Y:S07]  /*0010*/  S2R R16, SR_TID.X ;  /* 0x0000000000107919 */ /* 0x000e6e0000002100 */
[----:B------:R-:W2:Y:S01]  /*0020*/  LDC.64 R2, c[0x0][0x210] ;  /* 0x00008400ff027b82 */ /* 0x000ea20000000a00 */
[----:B------:R-:W-:Y:S01]  /*0030*/  HFMA2.MMA R12, -RZ, RZ, 0, 0 ;  /* 0x00000000ff0c7435 */ /* 0x000fe200000001ff */
[----:B------:R-:W-:Y:S01]  /*0040*/  IMAD.MOV.U32 R19, RZ, RZ, RZ ;  /* 0x000000ffff137224 */ /* 0x000fe200078e00ff */
[----:B------:R-:W3:Y:S01]  /*0050*/  S2R R13, SR_CTAID.X ;  /* 0x00000000000d7919 */ /* 0x000ee20000002500 */
[----:B------:R-:W-:-:S04]  /*0060*/  ULDC.64 UR4, c[0x0][0x208] ;  /* 0x0000820000047ab9 */ /* 0x000fc80000000a00 */
[----:B------:R-:W4:Y:S08]  /*0070*/  LDC.64 R4, c[0x0][0x218] ;  /* 0x00008600ff047b82 */ /* 0x000f300000000a00 */
[----:B------:R-:W5:Y:S08]  /*0080*/  LDC.64 R6, c[0x0][0x220] ;  /* 0x00008800ff067b82 */ /* 0x000f700000000a00 */
[----:B------:R-:W5:Y:S01]  /*0090*/  LDC.64 R8, c[0x0][0x228] ;  /* 0x00008a00ff087b82 */ /* 0x000f620000000a00 */
[----:B-1----:R-:W-:-:S07]  /*00a0*/  LOP3.LUT R0, R16, 0xf, RZ, 0xc0, !PT ;  /* 0x0000000f10007812 */ /* 0x002fce00078ec0ff */
[----:B------:R-:W1:Y:S01]  /*00b0*/  LDC.64 R10, c[0x0][0x230] ;  /* 0x00008c00ff0a7b82 */ /* 0x000e620000000a00 */
[----:B---3--:R-:W-:-:S04]  /*00c0*/  LEA R13, R13, R0, 0x4 ;  /* 0x000000000d0d7211 */ /* 0x008fc800078e20ff */
[----:B------:R-:W-:Y:S01]  /*00d0*/  SHF.R.S32.HI R0, RZ, 0x1f, R13 ;  /* 0x0000001fff007819 */ /* 0x000fe2000001140d */
[C---:B--2---:R-:W-:Y:S01]  /*00e0*/  IMAD.WIDE R2, R13.reuse, 0x4, R2 ;  /* 0x000000040d027825 */ /* 0x044fe200078e0202 */
[----:B------:R-:W-:Y:S02]  /*00f0*/  ISETP.GE.AND P0, PT, R13, 0x10, PT ;  /* 0x000000100d00780c */ /* 0x000fe40003f06270 */
[----:B------:R-:W-:-:S04]  /*0100*/  LEA.HI R0, R0, R13, RZ, 0x2 ;  /* 0x0000000d00007211 */ /* 0x000fc800078f10ff */
[----:B------:R-:W-:Y:S02]  /*0110*/  SHF.R.S32.HI R15, RZ, 0x2, R0 ;  /* 0x00000002ff0f7819 */ /* 0x000fe40000011400 */
[----:B------:R-:W-:-:S03]  /*0120*/  LOP3.LUT R0, R0, 0xfffffffc, RZ, 0xc0, !PT ;  /* 0xfffffffc00007812 */ /* 0x000fc600078ec0ff */
[C---:B----4-:R-:W-:Y:S01]  /*0130*/  IMAD.WIDE R4, R15.reuse, 0x4, R4 ;  /* 0x000000040f047825 */ /* 0x050fe200078e0204 */
[----:B------:R-:W-:Y:S01]  /*0140*/  IADD3 R17, R13, -R0, RZ ;  /* 0x800000000d117210 */ /* 0x000fe20007ffe0ff */
[----:B------:R2:W3:Y:S02]  /*0150*/  @!P0 LDG.E R12, desc[UR4][R2.64] ;  /* 0x00000004020c8981 */ /* 0x0004e4000c1e1900 */
[----:B------:R-:W-:Y:S02]  /*0160*/  IMAD.MOV.U32 R0, RZ, RZ, RZ ;  /* 0x000000ffff007224 */ /* 0x000fe400078e00ff */
[----:B-----5:R-:W-:Y:S01]  /*0170*/  IMAD.WIDE R6, R15, 0x4, R6 ;  /* 0x000000040f067825 */ /* 0x020fe200078e0206 */
[----:B------:R-:W3:Y:S01]  /*0180*/  @!P0 LDG.E.EL R19, desc[UR4][R4.64] ;  /* 0x0000000404138981 */ /* 0x000ee2000c2e1900 */
[----:B------:R-:W-:Y:S02]  /*0190*/  CS2R R14, SRZ ;  /* 0x00000000000e7805 */ /* 0x000fe4000001ff00 */
[C---:B0-----:R-:W-:Y:S01]  /*01a0*/  IMAD.WIDE R8, R17.reuse, 0x4, R8 ;  /* 0x0000000411087825 */ /* 0x041fe200078e0208 */
[----:B------:R-:W4:Y:S01]  /*01b0*/  @!P0 LDG.E.EL R0, desc[UR4][R6.64] ;  /* 0x0000000406008981 */ /* 0x000f22000c2e1900 */
[----:B--2---:R-:W0:Y:S02]  /*01c0*/  LDC.64 R2, c[0x0][0x238] ;  /* 0x00008e00ff027b82 */ /* 0x004e240000000a00 */
[----:B-1----:R-:W-:Y:S01]  /*01d0*/  IMAD.WIDE R10, R17, 0x4, R10 ;  /* 0x00000004110a7825 */ /* 0x002fe200078e020a */
[----:B------:R-:W2:Y:S04]  /*01e0*/  @!P0 LDG.E.EL R14, desc[UR4][R8.64] ;  /* 0x00000004080e8981 */ /* 0x000ea8000c2e1900 */
[----:B------:R-:W2:Y:S01]  /*01f0*/  @!P0 LDG.E.EL R15, desc[UR4][R10.64] ;  /* 0x000000040a0f8981 */ /* 0x000ea2000c2e1900 */
[----:B------:R-:W-:-:S04]  /*0200*/  LOP3.LUT P0, RZ, R16, 0x10, RZ, 0xc0, !PT ;  /* 0x0000001010ff7812 */ /* 0x000fc8000780c0ff */
[C---:B------:R-:W-:Y:S01]  /*0210*/  ISETP.LT.AND P0, PT, R13.reuse, 0x10, !P0 ;  /* 0x000000100d00780c */ /* 0x040fe20004701270 */
[----:B0-----:R-:W-:-:S04]  /*0220*/  IMAD.WIDE R2, R13, 0x4, R2 ;  /* 0x000000040d027825 */ /* 0x001fc800078e0202 */
[----:B---3--:R-:W-:-:S04]  /*0230*/  FADD R19, -R19, R12 ;  /* 0x0000000c13137221 */ /* 0x008fc80000000100 */
[----:B----4-:R-:W-:-:S04]  /*0240*/  FMUL R0, R19, R0 ;  /* 0x0000000013007220 */ /* 0x010fc80000400000 */
[----:B--2---:R-:W-:Y:S01]  /*0250*/  FFMA R15, R0, R14, R15 ;  /* 0x0000000e000f7223 */ /* 0x004fe2000000000f */
[----:B------:R-:W-:Y:S06]  /*0260*/  @!P0 EXIT ;  /* 0x000000000000894d */ /* 0x000fec0003800000 */
[----:B------:R-:W-:Y:S01]  /*0270*/  STG.E desc[UR4][R2.64], R15 ;  /* 0x0000000f02007986 */ /* 0x000fe2000c101904 */
[----:B------:R-:W-:Y:S05]  /*0280*/  EXIT ;  /* 0x000000000000794d */ /* 0x000fea0003800000 */
.L_x_0:
[----:B------:R-:W-:-:S00]  /*0290*/  BRA `(.L_x_0) ;  /* 0xfffffffc00fc7947 */ /* 0x000fc0000383ffff */
[----:B------:R-:W-:-:S00]  /*02a0*/  NOP ;  /* 0x0000000000007918 */ /* 0x000fc00000000000 */
        /* <DEDUP_REMOVED lines=13> */
.L_x_1:


//--------------------- .nv.constant0.triton_poi_fused_native_layer_norm_8 --------------------------
	.section	.nv.constant0.triton_poi_fused_native_layer_norm_8,"a",@progbits
	.sectionflags	@""
	.align	4
.nv.constant0.triton_poi_fused_native_layer_norm_8:
	.zero		580
